	.headerflags	@"EF_CUDA_TEXMODE_UNIFIED EF_CUDA_64BIT_ADDRESS EF_CUDA_ACCELERATORS EF_CUDA_SM90 EF_CUDA_VIRTUAL_SM(EF_CUDA_SM90)"
	.elftype	@"ET_EXEC"


//--------------------- .nv.info                  --------------------------
	.section	.nv.info,"",@"SHT_CUDA_INFO"
	.align	4


	//----- nvinfo : EIATTR_REGCOUNT
	.align		4
        /*0000*/ 	.byte	0x04, 0x2f
        /*0002*/ 	.short	(.L_1 - .L_0)
	.align		4
.L_0:
        /*0004*/ 	.word	index@(triton_poi_fused__to_copy_17)
        /*0008*/ 	.word	0x00000009


	//----- nvinfo : EIATTR_MIN_STACK_SIZE
	.align		4
.L_1:
        /*000c*/ 	.byte	0x04, 0x12
        /*000e*/ 	.short	(.L_3 - .L_2)
	.align		4
.L_2:
        /*0010*/ 	.word	index@(triton_poi_fused__to_copy_17)
        /*0014*/ 	.word	0x00000000


	//----- nvinfo : EIATTR_FRAME_SIZE
	.align		4
.L_3:
        /*0018*/ 	.byte	0x04, 0x11
        /*001a*/ 	.short	(.L_5 - .L_4)
	.align		4
.L_4:
        /*001c*/ 	.word	index@(triton_poi_fused__to_copy_17)
        /*0020*/ 	.word	0x00000000


	//----- nvinfo : EIATTR_MIN_STACK_SIZE
	.align		4
.L_5:
        /*0024*/ 	.byte	0x04, 0x12
        /*0026*/ 	.short	(.L_7 - .L_6)
	.align		4
.L_6:
        /*0028*/ 	.word	index@(triton_poi_fused__to_copy_17)
        /*002c*/ 	.word	0x00000000
.L_7:


//--------------------- .nv.info.triton_poi_fused__to_copy_17 --------------------------
	.section	.nv.info.triton_poi_fused__to_copy_17,"",@"SHT_CUDA_INFO"
	.sectionflags	@""
	.align	4


	//----- nvinfo : EIATTR_CUDA_API_VERSION
	.align		4
        /*0000*/ 	.byte	0x04, 0x37
        /*0002*/ 	.short	(.L_9 - .L_8)
.L_8:
        /*0004*/ 	.word	0x0000007c


	//----- nvinfo : EIATTR_KPARAM_INFO
	.align		4
.L_9:
        /*0008*/ 	.byte	0x04, 0x17
        /*000a*/ 	.short	(.L_11 - .L_10)
.L_10:
        /*000c*/ 	.word	0x00000000
        /*0010*/ 	.short	0x0001
        /*0012*/ 	.short	0x0008
        /*0014*/ 	.byte	0x00, 0xf0, 0x11, 0x00


	//----- nvinfo : EIATTR_KPARAM_INFO
	.align		4
.L_11:
        /*0018*/ 	.byte	0x04, 0x17
        /*001a*/ 	.short	(.L_13 - .L_12)
.L_12:
        /*001c*/ 	.word	0x00000000
        /*0020*/ 	.short	0x0000
        /*0022*/ 	.short	0x0000
        /*0024*/ 	.byte	0x00, 0xf4, 0x21, 0x00


	//----- nvinfo : EIATTR_SPARSE_MMA_MASK
	.align		4
.L_13:
        /*0028*/ 	.byte	0x03, 0x50
        /*002a*/ 	.short	0x0000


	//----- nvinfo : EIATTR_MAXREG_COUNT
	.align		4
        /*002c*/ 	.byte	0x03, 0x1b
        /*002e*/ 	.short	0x00ff


	//----- nvinfo : EIATTR_EXIT_INSTR_OFFSETS
	.align		4
        /*0030*/ 	.byte	0x04, 0x1c
        /*0032*/ 	.short	(.L_15 - .L_14)


	//   ....[0]....
.L_14:
        /*0034*/ 	.word	0x000000e0


	//   ....[1]....
        /*0038*/ 	.word	0x00000110


	//----- nvinfo : EIATTR_REQNTID
	.align		4
.L_15:
        /*003c*/ 	.byte	0x04, 0x10
        /*003e*/ 	.short	(.L_17 - .L_16)
.L_16:
        /*0040*/ 	.word	0x00000020
        /*0044*/ 	.word	0x00000001
        /*0048*/ 	.word	0x00000001


	//----- nvinfo : EIATTR_CBANK_PARAM_SIZE
	.align		4
.L_17:
        /*004c*/ 	.byte	0x03, 0x19
        /*004e*/ 	.short	0x000c


	//----- nvinfo : EIATTR_PARAM_CBANK
	.align		4
        /*0050*/ 	.byte	0x04, 0x0a
        /*0052*/ 	.short	(.L_19 - .L_18)
	.align		4
.L_18:
        /*0054*/ 	.word	index@(.nv.constant0.triton_poi_fused__to_copy_17)
        /*0058*/ 	.short	0x0210
        /*005a*/ 	.short	0x000c


	//----- nvinfo : EIATTR_SW_WAR
	.align		4
.L_19:
        /*005c*/ 	.byte	0x04, 0x36
        /*005e*/ 	.short	(.L_21 - .L_20)
.L_20:
        /*0060*/ 	.word	0x00000008
.L_21:


//--------------------- .nv.callgraph             --------------------------
	.section	.nv.callgraph,"",@"SHT_CUDA_CALLGRAPH"
	.align	4
	.sectionentsize	8
	.align		4
        /*0000*/ 	.word	0x00000000
	.align		4
        /*0004*/ 	.word	0xffffffff
	.align		4
        /*0008*/ 	.word	0x00000000
	.align		4
        /*000c*/ 	.word	0xfffffffe
	.align		4
        /*0010*/ 	.word	0x00000000
	.align		4
        /*0014*/ 	.word	0xfffffffd
	.align		4
        /*0018*/ 	.word	0x00000000
	.align		4
        /*001c*/ 	.word	0xfffffffc


//--------------------- .text.triton_poi_fused__to_copy_17 --------------------------
	.section	.text.triton_poi_fused__to_copy_17,"ax",@progbits
	.align	128
        .global         triton_poi_fused__to_copy_17
        .type           triton_poi_fused__to_copy_17,@function
        .size           triton_poi_fused__to_copy_17,(.L_x_1 - triton_poi_fused__to_copy_17)
        .other          triton_poi_fused__to_copy_17,@"STO_CUDA_ENTRY STV_DEFAULT"
triton_poi_fused__to_copy_17:
.text.triton_poi_fused__to_copy_17:
[----:B------:R-:W0:Y:S02]  /*0000*/  LDC R1, c[0x0][0x28] ;  /* 0x00000a00ff017b82 */ /* 0x000e240000000800 */
[----:B------:R-:W1:Y:S01]  /*0010*/  S2R R6, SR_TID.X ;  /* 0x0000000000067919 */ /* 0x000e620000002100 */
[----:B------:R-:W2:Y:S01]  /*0020*/  LDC.64 R2, c[0x0][0x210] ;  /* 0x00008400ff027b82 */ /* 0x000ea20000000a00 */
[----:B------:R-:W3:Y:S01]  /*0030*/  S2R R5, SR_CTAID.X ;  /* 0x0000000000057919 */ /* 0x000ee20000002500 */
[C---:B-1----:R-:W-:Y:S02]  /*0040*/  LOP3.LUT R0, R6.reuse, 0xf, RZ, 0xc0, !PT ;  /* 0x0000000f06007812 */ /* 0x042fe400078ec0ff */
[----:B------:R-:W-:-:S03]  /*0050*/  LOP3.LUT P0, RZ, R6, 0x10, RZ, 0xc0, !PT ;  /* 0x0000001006ff7812 */ /* 0x000fc6000780c0ff */
[----:B---3--:R-:W-:-:S04]  /*0060*/  IMAD R5, R5, 0x10, R0 ;  /* 0x0000001005057824 */ /* 0x008fc800078e0200 */
[C---:B--2---:R-:W-:Y:S01]  /*0070*/  IMAD.WIDE R2, R5.reuse, 0x8, R2 ;  /* 0x0000000805027825 */ /* 0x044fe200078e0202 */
[----:B------:R-:W-:Y:S02]  /*0080*/  I2FP.F32.S32 R0, R5 ;  /* 0x0000000500007245 */ /* 0x000fe40000201400 */
[----:B------:R-:W-:-:S03]  /*0090*/  ISETP.LT.AND P0, PT, R5, 0x10, !P0 ;  /* 0x000000100500780c */ /* 0x000fc60004701270 */
[----:B------:R-:W-:-:S05]  /*00a0*/  FMUL R0, R0, 0.20000000298023223877 ;  /* 0x3e4ccccd00007820 */ /* 0x000fca0000400000 */
[----:B------:R-:W-:-:S04]  /*00b0*/  FMNMX R0, RZ, R0, !PT ;  /* 0x00000000ff007209 */ /* 0x000fc80007800000 */
[----:B------:R-:W1:Y:S02]  /*00c0*/  F2I.TRUNC.NTZ R4, R0 ;  /* 0x0000000000047305 */ /* 0x000e64000020f100 */
[----:B-1----:R-:W-:Y:S01]  /*00d0*/  SHF.R.S32.HI R5, RZ, 0x1f, R4 ;  /* 0x0000001fff057819 */ /* 0x002fe20000011404 */
[----:B------:R-:W-:Y:S06]  /*00e0*/  @!P0 EXIT ;  /* 0x000000000000894d */ /* 0x000fec0003800000 */
[----:B------:R-:W-:Y:S02]  /*00f0*/  ULDC.64 UR4, c[0x0][0x208] ;  /* 0x0000820000047ab9 */ /* 0x000fe40000000a00 */
[----:B------:R-:W-:Y:S01]  /*0100*/  STG.E.64 desc[UR4][R2.64], R4 ;  /* 0x0000000402007986 */ /* 0x000fe2000c101b04 */
[----:B------:R-:W-:Y:S05]  /*0110*/  EXIT ;  /* 0x000000000000794d */ /* 0x000fea0003800000 */
.L_x_0:
[----:B------:R-:W-:-:S00]  /*0120*/  BRA `(.L_x_0) ;  /* 0xfffffffc00fc7947 */ /* 0x000fc0000383ffff */
[----:B------:R-:W-:-:S00]  /*0130*/  NOP ;  /* 0x0000000000007918 */ /* 0x000fc00000000000 */
        /* <DEDUP_REMOVED lines=12> */
.L_x_1:


//--------------------- .nv.constant0.triton_poi_fused__to_copy_17 --------------------------
	.section	.nv.constant0.triton_poi_fused__to_copy_17,"a",@progbits
	.sectionflags	@""
	.align	4
.nv.constant0.triton_poi_fused__to_copy_17:
	.zero		540
